//
// Generated by NVIDIA NVVM Compiler
//
// Compiler Build ID: CL-36424714
// Cuda compilation tools, release 13.0, V13.0.88
// Based on NVVM 20.0.0
//

.version 9.0
.target sm_100
.address_size 64

	// .globl	_Z27blockTransposeBankConflictsPfPKf
// _ZZ27blockTransposeBankConflictsPfPKfE4tile has been demoted

.visible .entry _Z27blockTransposeBankConflictsPfPKf(
	.param .u64 .ptr .align 1 _Z27blockTransposeBankConflictsPfPKf_param_0,
	.param .u64 .ptr .align 1 _Z27blockTransposeBankConflictsPfPKf_param_1
)
{
	.reg .b32 	%r<31>;
	.reg .b32 	%f<9>;
	.reg .b64 	%rd<21>;
	// demoted variable
	.shared .align 4 .b8 _ZZ27blockTransposeBankConflictsPfPKfE4tile[4096];
	ld.param.u64 	%rd1, [_Z27blockTransposeBankConflictsPfPKf_param_0];
	ld.param.u64 	%rd2, [_Z27blockTransposeBankConflictsPfPKf_param_1];
	mov.u32 	%r1, %ctaid.x;
	shl.b32 	%r2, %r1, 5;
	mov.u32 	%r3, %tid.x;
	add.s32 	%r4, %r2, %r3;
	mov.u32 	%r5, %ctaid.y;
	shl.b32 	%r6, %r5, 5;
	mov.u32 	%r7, %tid.y;
	add.s32 	%r8, %r6, %r7;
	mov.u32 	%r9, %nctaid.x;
	shl.b32 	%r10, %r9, 5;
	shl.b32 	%r11, %r3, 2;
	mov.u32 	%r12, _ZZ27blockTransposeBankConflictsPfPKfE4tile;
	add.s32 	%r13, %r12, %r11;
	cvta.to.global.u64 	%rd3, %rd2;
	mad.lo.s32 	%r14, %r8, %r10, %r4;
	mul.wide.s32 	%rd4, %r14, 4;
	add.s64 	%rd5, %rd3, %rd4;
	ld.global.f32 	%f1, [%rd5];
	shl.b32 	%r15, %r7, 7;
	add.s32 	%r16, %r13, %r15;
	st.shared.f32 	[%r16], %f1;
	shl.b32 	%r17, %r9, 8;
	add.s32 	%r18, %r14, %r17;
	mul.wide.s32 	%rd6, %r18, 4;
	add.s64 	%rd7, %rd3, %rd6;
	ld.global.f32 	%f2, [%rd7];
	st.shared.f32 	[%r16+1024], %f2;
	shl.b32 	%r19, %r9, 9;
	add.s32 	%r20, %r14, %r19;
	mul.wide.s32 	%rd8, %r20, 4;
	add.s64 	%rd9, %rd3, %rd8;
	ld.global.f32 	%f3, [%rd9];
	st.shared.f32 	[%r16+2048], %f3;
	add.s32 	%r21, %r20, %r17;
	mul.wide.s32 	%rd10, %r21, 4;
	add.s64 	%rd11, %rd3, %rd10;
	ld.global.f32 	%f4, [%rd11];
	st.shared.f32 	[%r16+3072], %f4;
	bar.sync 	0;
	add.s32 	%r22, %r6, %r3;
	add.s32 	%r23, %r2, %r7;
	mad.lo.s32 	%r24, %r3, 124, %r13;
	cvta.to.global.u64 	%rd12, %rd1;
	shl.b32 	%r25, %r7, 2;
	add.s32 	%r26, %r24, %r25;
	ld.shared.f32 	%f5, [%r26];
	mad.lo.s32 	%r27, %r23, %r10, %r22;
	mul.wide.s32 	%rd13, %r27, 4;
	add.s64 	%rd14, %rd12, %rd13;
	st.global.f32 	[%rd14], %f5;
	ld.shared.f32 	%f6, [%r26+32];
	add.s32 	%r28, %r27, %r17;
	mul.wide.s32 	%rd15, %r28, 4;
	add.s64 	%rd16, %rd12, %rd15;
	st.global.f32 	[%rd16], %f6;
	ld.shared.f32 	%f7, [%r26+64];
	add.s32 	%r29, %r27, %r19;
	mul.wide.s32 	%rd17, %r29, 4;
	add.s64 	%rd18, %rd12, %rd17;
	st.global.f32 	[%rd18], %f7;
	ld.shared.f32 	%f8, [%r26+96];
	add.s32 	%r30, %r29, %r17;
	mul.wide.s32 	%rd19, %r30, 4;
	add.s64 	%rd20, %rd12, %rd19;
	st.global.f32 	[%rd20], %f8;
	ret;

}


// ===== COMPILED SASS (sm_100) =====

	.target	sm_100

	.elftype	@"ET_EXEC"


//--------------------- .note.nv.tkinfo           --------------------------
	.section	.note.nv.tkinfo,"",@"SHT_NOTE"
	.sectionflags	@"SHF_NOTE_NV_TKINFO"
	.tkinfo
        /*0018*/ 	.word	0x00000002
        /*0030*/ 	.string	""
        /*0030*/ 	.string	"ptxas"
        /*0030*/ 	.string	"Cuda compilation tools, release 13.0, V13.0.88"
        /*0030*/ 	.string	"Build cuda_13.0.r13.0/compiler.36424714_0"
        /*0030*/ 	.string	"-arch sm_100 -m 64 "



//--------------------- .note.nv.cuinfo           --------------------------
	.section	.note.nv.cuinfo,"",@"SHT_NOTE"
	.sectionflags	@"SHF_NOTE_NV_CUINFO"
        /*0018*/ 	.short	0x0002
        /*001a*/ 	.short	0x0064
        /*001c*/ 	.short	0x0082
	.zero		2


//--------------------- .nv.info                  --------------------------
	.section	.nv.info,"",@"SHT_CUDA_INFO"
	.align	4


	//----- nvinfo : EIATTR_REGCOUNT
	.align		4
        /*0000*/ 	.byte	0x04, 0x2f
        /*0002*/ 	.short	(.L_1 - .L_0)
	.align		4
.L_0:
        /*0004*/ 	.word	index@(_Z27blockTransposeBankConflictsPfPKf)
        /*0008*/ 	.word	0x00000018


	//----- nvinfo : EIATTR_FRAME_SIZE
	.align		4
.L_1:
        /*000c*/ 	.byte	0x04, 0x11
        /*000e*/ 	.short	(.L_3 - .L_2)
	.align		4
.L_2:
        /*0010*/ 	.word	index@(_Z27blockTransposeBankConflictsPfPKf)
        /*0014*/ 	.word	0x00000000


	//----- nvinfo : EIATTR_MIN_STACK_SIZE
	.align		4
.L_3:
        /*0018*/ 	.byte	0x04, 0x12
        /*001a*/ 	.short	(.L_5 - .L_4)
	.align		4
.L_4:
        /*001c*/ 	.word	index@(_Z27blockTransposeBankConflictsPfPKf)
        /*0020*/ 	.word	0x00000000
.L_5:


//--------------------- .nv.compat                --------------------------
	.section	.nv.compat,"",@"SHT_CUDA_COMPAT_INFO"
	.align	4
        /*0000*/ 	.byte	0x02, 0x09, 0x00, 0x00, 0x02, 0x02, 0x01, 0x00, 0x02, 0x05, 0x05, 0x00, 0x03, 0x07, 0x01, 0x01
        /*0010*/ 	.byte	0x02, 0x03, 0x00, 0x00, 0x02, 0x06, 0x01, 0x00, 0x04, 0x0b, 0x08, 0x00, 0x09, 0x00, 0x00, 0x00
        /*0020*/ 	.byte	0x00, 0x00, 0x00, 0x00


//--------------------- .nv.info._Z27blockTransposeBankConflictsPfPKf --------------------------
	.section	.nv.info._Z27blockTransposeBankConflictsPfPKf,"",@"SHT_CUDA_INFO"
	.sectionflags	@""
	.align	4


	//----- nvinfo : EIATTR_CUDA_API_VERSION
	.align		4
        /*0000*/ 	.byte	0x04, 0x37
        /*0002*/ 	.short	(.L_7 - .L_6)
.L_6:
        /*0004*/ 	.word	0x00000082


	//----- nvinfo : EIATTR_KPARAM_INFO
	.align		4
.L_7:
        /*0008*/ 	.byte	0x04, 0x17
        /*000a*/ 	.short	(.L_9 - .L_8)
.L_8:
        /*000c*/ 	.word	0x00000000
        /*0010*/ 	.short	0x0001
        /*0012*/ 	.short	0x0008
        /*0014*/ 	.byte	0x00, 0xf5, 0x21, 0x00


	//----- nvinfo : EIATTR_KPARAM_INFO
	.align		4
.L_9:
        /*0018*/ 	.byte	0x04, 0x17
        /*001a*/ 	.short	(.L_11 - .L_10)
.L_10:
        /*001c*/ 	.word	0x00000000
        /*0020*/ 	.short	0x0000
        /*0022*/ 	.short	0x0000
        /*0024*/ 	.byte	0x00, 0xf5, 0x21, 0x00


	//----- nvinfo : EIATTR_SPARSE_MMA_MASK
	.align		4
.L_11:
        /*0028*/ 	.byte	0x03, 0x50
        /*002a*/ 	.short	0x0000


	//----- nvinfo : EIATTR_MAXREG_COUNT
	.align		4
        /*002c*/ 	.byte	0x03, 0x1b
        /*002e*/ 	.short	0x00ff


	//----- nvinfo : EIATTR_NUM_BARRIERS
	.align		4
        /*0030*/ 	.byte	0x02, 0x4c
        /*0032*/ 	.byte	0x01
	.zero		1


	//----- nvinfo : EIATTR_MERCURY_ISA_VERSION
	.align		4
        /*0034*/ 	.byte	0x03, 0x5f
        /*0036*/ 	.short	0x0101


	//----- nvinfo : EIATTR_VRC_CTA_INIT_COUNT
	.align		4
        /*0038*/ 	.byte	0x02, 0x4a
	.zero		1
	.zero		1


	//----- nvinfo : EIATTR_EXIT_INSTR_OFFSETS
	.align		4
        /*003c*/ 	.byte	0x04, 0x1c
        /*003e*/ 	.short	(.L_13 - .L_12)


	//   ....[0]....
.L_12:
        /*0040*/ 	.word	0x00000360


	//----- nvinfo : EIATTR_CBANK_PARAM_SIZE
	.align		4
.L_13:
        /*0044*/ 	.byte	0x03, 0x19
        /*0046*/ 	.short	0x0010


	//----- nvinfo : EIATTR_PARAM_CBANK
	.align		4
        /*0048*/ 	.byte	0x04, 0x0a
        /*004a*/ 	.short	(.L_15 - .L_14)
	.align		4
.L_14:
        /*004c*/ 	.word	index@(.nv.constant0._Z27blockTransposeBankConflictsPfPKf)
        /*0050*/ 	.short	0x0380
        /*0052*/ 	.short	0x0010


	//----- nvinfo : EIATTR_SW_WAR
	.align		4
.L_15:
        /*0054*/ 	.byte	0x04, 0x36
        /*0056*/ 	.short	(.L_17 - .L_16)
.L_16:
        /*0058*/ 	.word	0x00000008
.L_17:


//--------------------- .nv.callgraph             --------------------------
	.section	.nv.callgraph,"",@"SHT_CUDA_CALLGRAPH"
	.align	4
	.sectionentsize	8
	.align		4
        /*0000*/ 	.word	0x00000000
	.align		4
        /*0004*/ 	.word	0xffffffff
	.align		4
        /*0008*/ 	.word	0x00000000
	.align		4
        /*000c*/ 	.word	0xfffffffe
	.align		4
        /*0010*/ 	.word	0x00000000
	.align		4
        /*0014*/ 	.word	0xfffffffd
	.align		4
        /*0018*/ 	.word	0x00000000
	.align		4
        /*001c*/ 	.word	0xfffffffc


//--------------------- .text._Z27blockTransposeBankConflictsPfPKf --------------------------
	.section	.text._Z27blockTransposeBankConflictsPfPKf,"ax",@progbits
	.align	128
        .global         _Z27blockTransposeBankConflictsPfPKf
        .type           _Z27blockTransposeBankConflictsPfPKf,@function
        .size           _Z27blockTransposeBankConflictsPfPKf,(.L_x_1 - _Z27blockTransposeBankConflictsPfPKf)
        .other          _Z27blockTransposeBankConflictsPfPKf,@"STO_CUDA_ENTRY STV_DEFAULT"
_Z27blockTransposeBankConflictsPfPKf:
.text._Z27blockTransposeBankConflictsPfPKf:
[----:B------:R-:W-:Y:S01]  /*0000*/  LDC R1, c[0x0][0x37c] ;  /* 0x0000df00ff017b82 */ /* 0x000fe20000000800 */
[----:B------:R-:W0:Y:S07]  /*0010*/  S2R R6, SR_CTAID.X ;  /* 0x0000000000067919 */ /* 0x000e2e0000002500 */
[----:B------:R-:W1:Y:S01]  /*0020*/  LDC R4, c[0x0][0x370] ;  /* 0x0000dc00ff047b82 */ /* 0x000e620000000800 */
[----:B------:R-:W2:Y:S01]  /*0030*/  LDCU.64 UR6, c[0x0][0x358] ;  /* 0x00006b00ff0677ac */ /* 0x000ea20008000a00 */
[----:B------:R-:W0:Y:S01]  /*0040*/  S2R R5, SR_TID.X ;  /* 0x0000000000057919 */ /* 0x000e220000002100 */
[----:B------:R-:W3:Y:S05]  /*0050*/  S2R R0, SR_CTAID.Y ;  /* 0x0000000000007919 */ /* 0x000eea0000002600 */
[----:B------:R-:W4:Y:S01]  /*0060*/  LDC.64 R2, c[0x0][0x388] ;  /* 0x0000e200ff027b82 */ /* 0x000f220000000a00 */
[----:B------:R-:W3:Y:S01]  /*0070*/  S2R R7, SR_TID.Y ;  /* 0x0000000000077919 */ /* 0x000ee20000002200 */
[----:B-1----:R-:W-:-:S02]  /*0080*/  SHF.L.U32 R8, R4, 0x5, RZ ;  /* 0x0000000504087819 */ /* 0x002fc400000006ff */
[----:B0-----:R-:W-:Y:S02]  /*0090*/  LEA R9, R6, R5, 0x5 ;  /* 0x0000000506097211 */ /* 0x001fe400078e28ff */
[----:B---3--:R-:W-:-:S05]  /*00a0*/  LEA R10, R0, R7, 0x5 ;  /* 0x00000007000a7211 */ /* 0x008fca00078e28ff */
[----:B------:R-:W-:-:S04]  /*00b0*/  IMAD R9, R10, R8, R9 ;  /* 0x000000080a097224 */ /* 0x000fc800078e0209 */
[--C-:B----4-:R-:W-:Y:S01]  /*00c0*/  IMAD.WIDE R10, R9, 0x4, R2.reuse ;  /* 0x00000004090a7825 */ /* 0x110fe200078e0202 */
[CC--:B------:R-:W-:Y:S02]  /*00d0*/  LEA R15, R4.reuse, R9.reuse, 0x9 ;  /* 0x00000009040f7211 */ /* 0x0c0fe400078e48ff */
[C---:B------:R-:W-:Y:S02]  /*00e0*/  LEA R13, R4.reuse, R9, 0x8 ;  /* 0x00000009040d7211 */ /* 0x040fe400078e40ff */
[----:B------:R-:W-:Y:S01]  /*00f0*/  LEA R17, R4, R15, 0x8 ;  /* 0x0000000f04117211 */ /* 0x000fe200078e40ff */
[--C-:B------:R-:W-:Y:S01]  /*0100*/  IMAD.WIDE R14, R15, 0x4, R2.reuse ;  /* 0x000000040f0e7825 */ /* 0x100fe200078e0202 */
[----:B--2---:R-:W2:Y:S03]  /*0110*/  LDG.E R10, desc[UR6][R10.64] ;  /* 0x000000060a0a7981 */ /* 0x004ea6000c1e1900 */
[----:B------:R-:W-:-:S02]  /*0120*/  IMAD.WIDE R12, R13, 0x4, R2 ;  /* 0x000000040d0c7825 */ /* 0x000fc400078e0202 */
[----:B------:R-:W3:Y:S02]  /*0130*/  LDG.E R14, desc[UR6][R14.64] ;  /* 0x000000060e0e7981 */ /* 0x000ee4000c1e1900 */
[----:B------:R-:W-:Y:S02]  /*0140*/  IMAD.WIDE R2, R17, 0x4, R2 ;  /* 0x0000000411027825 */ /* 0x000fe400078e0202 */
[----:B------:R-:W4:Y:S04]  /*0150*/  LDG.E R12, desc[UR6][R12.64] ;  /* 0x000000060c0c7981 */ /* 0x000f28000c1e1900 */
[----:B------:R0:W5:Y:S01]  /*0160*/  LDG.E R18, desc[UR6][R2.64] ;  /* 0x0000000602127981 */ /* 0x000162000c1e1900 */
[----:B------:R-:W1:Y:S01]  /*0170*/  S2UR UR5, SR_CgaCtaId ;  /* 0x00000000000579c3 */ /* 0x000e620000008800 */
[----:B------:R-:W-:-:S07]  /*0180*/  UMOV UR4, 0x400 ;  /* 0x0000040000047882 */ /* 0x000fce0000000000 */
[----:B0-----:R-:W0:Y:S01]  /*0190*/  LDC.64 R2, c[0x0][0x380] ;  /* 0x0000e000ff027b82 */ /* 0x001e220000000a00 */
[----:B-1----:R-:W-:-:S06]  /*01a0*/  ULEA UR4, UR5, UR4, 0x18 ;  /* 0x0000000405047291 */ /* 0x002fcc000f8ec0ff */
[----:B------:R-:W-:-:S04]  /*01b0*/  LEA R16, R5, UR4, 0x2 ;  /* 0x0000000405107c11 */ /* 0x000fc8000f8e10ff */
[----:B------:R-:W-:Y:S01]  /*01c0*/  LEA R9, R7, R16, 0x7 ;  /* 0x0000001007097211 */ /* 0x000fe200078e38ff */
[----:B------:R-:W-:-:S05]  /*01d0*/  IMAD R16, R5, 0x7c, R16 ;  /* 0x0000007c05107824 */ /* 0x000fca00078e0210 */
[----:B------:R-:W-:Y:S02]  /*01e0*/  LEA R16, R7, R16, 0x2 ;  /* 0x0000001007107211 */ /* 0x000fe400078e10ff */
[----:B------:R-:W-:Y:S02]  /*01f0*/  LEA R5, R0, R5, 0x5 ;  /* 0x0000000500057211 */ /* 0x000fe400078e28ff */
[----:B------:R-:W-:-:S05]  /*0200*/  LEA R6, R6, R7, 0x5 ;  /* 0x0000000706067211 */ /* 0x000fca00078e28ff */
[----:B------:R-:W-:-:S05]  /*0210*/  IMAD R5, R8, R6, R5 ;  /* 0x0000000608057224 */ /* 0x000fca00078e0205 */
[CC--:B------:R-:W-:Y:S02]  /*0220*/  LEA R17, R4.reuse, R5.reuse, 0x9 ;  /* 0x0000000504117211 */ /* 0x0c0fe400078e48ff */
[C---:B------:R-:W-:Y:S02]  /*0230*/  LEA R7, R4.reuse, R5, 0x8 ;  /* 0x0000000504077211 */ /* 0x040fe400078e40ff */
[----:B------:R-:W-:Y:S01]  /*0240*/  LEA R21, R4, R17, 0x8 ;  /* 0x0000001104157211 */ /* 0x000fe200078e40ff */
[----:B0-----:R-:W-:-:S04]  /*0250*/  IMAD.WIDE R4, R5, 0x4, R2 ;  /* 0x0000000405047825 */ /* 0x001fc800078e0202 */
[--C-:B------:R-:W-:Y:S01]  /*0260*/  IMAD.WIDE R6, R7, 0x4, R2.reuse ;  /* 0x0000000407067825 */ /* 0x100fe200078e0202 */
[----:B--2---:R-:W-:Y:S04]  /*0270*/  STS [R9], R10 ;  /* 0x0000000a09007388 */ /* 0x004fe80000000800 */
[----:B---3--:R-:W-:Y:S04]  /*0280*/  STS [R9+0x800], R14 ;  /* 0x0008000e09007388 */ /* 0x008fe80000000800 */
[----:B----4-:R-:W-:Y:S04]  /*0290*/  STS [R9+0x400], R12 ;  /* 0x0004000c09007388 */ /* 0x010fe80000000800 */
[----:B-----5:R0:W-:Y:S01]  /*02a0*/  STS [R9+0xc00], R18 ;  /* 0x000c001209007388 */ /* 0x0201e20000000800 */
[----:B------:R-:W-:Y:S06]  /*02b0*/  BAR.SYNC.DEFER_BLOCKING 0x0 ;  /* 0x0000000000007b1d */ /* 0x000fec0000010000 */
[----:B------:R-:W1:Y:S04]  /*02c0*/  LDS R11, [R16] ;  /* 0x00000000100b7984 */ /* 0x000e680000000800 */
[----:B------:R-:W2:Y:S04]  /*02d0*/  LDS R13, [R16+0x20] ;  /* 0x00002000100d7984 */ /* 0x000ea80000000800 */
[----:B------:R-:W3:Y:S04]  /*02e0*/  LDS R15, [R16+0x40] ;  /* 0x00004000100f7984 */ /* 0x000ee80000000800 */
[----:B------:R-:W4:Y:S01]  /*02f0*/  LDS R19, [R16+0x60] ;  /* 0x0000600010137984 */ /* 0x000f220000000800 */
[----:B0-----:R-:W-:-:S04]  /*0300*/  IMAD.WIDE R8, R17, 0x4, R2 ;  /* 0x0000000411087825 */ /* 0x001fc800078e0202 */
[----:B------:R-:W-:Y:S01]  /*0310*/  IMAD.WIDE R2, R21, 0x4, R2 ;  /* 0x0000000415027825 */ /* 0x000fe200078e0202 */
[----:B-1----:R-:W-:Y:S04]  /*0320*/  STG.E desc[UR6][R4.64], R11 ;  /* 0x0000000b04007986 */ /* 0x002fe8000c101906 */
[----:B--2---:R-:W-:Y:S04]  /*0330*/  STG.E desc[UR6][R6.64], R13 ;  /* 0x0000000d06007986 */ /* 0x004fe8000c101906 */
[----:B---3--:R-:W-:Y:S04]  /*0340*/  STG.E desc[UR6][R8.64], R15 ;  /* 0x0000000f08007986 */ /* 0x008fe8000c101906 */
[----:B----4-:R-:W-:Y:S01]  /*0350*/  STG.E desc[UR6][R2.64], R19 ;  /* 0x0000001302007986 */ /* 0x010fe2000c101906 */
[----:B------:R-:W-:Y:S05]  /*0360*/  EXIT ;  /* 0x000000000000794d */ /* 0x000fea0003800000 */
.L_x_0:
[----:B------:R-:W-:-:S00]  /*0370*/  BRA `(.L_x_0) ;  /* 0xfffffffc00fc7947 */ /* 0x000fc0000383ffff */
[----:B------:R-:W-:-:S00]  /*0380*/  NOP ;  /* 0x0000000000007918 */ /* 0x000fc00000000000 */
[----:B------:R-:W-:-:S00]  /*0390*/  NOP ;  /* 0x0000000000007918 */ /* 0x000fc00000000000 */
[----:B------:R-:W-:-:S00]  /*03a0*/  NOP ;  /* 0x0000000000007918 */ /* 0x000fc00000000000 */
[----:B------:R-:W-:-:S00]  /*03b0*/  NOP ;  /* 0x0000000000007918 */ /* 0x000fc00000000000 */
[----:B------:R-:W-:-:S00]  /*03c0*/  NOP ;  /* 0x0000000000007918 */ /* 0x000fc00000000000 */
[----:B------:R-:W-:-:S00]  /*03d0*/  NOP ;  /* 0x0000000000007918 */ /* 0x000fc00000000000 */
[----:B------:R-:W-:-:S00]  /*03e0*/  NOP ;  /* 0x0000000000007918 */ /* 0x000fc00000000000 */
[----:B------:R-:W-:-:S00]  /*03f0*/  NOP ;  /* 0x0000000000007918 */ /* 0x000fc00000000000 */
.L_x_1:


//--------------------- .nv.shared._Z27blockTransposeBankConflictsPfPKf --------------------------
	.section	.nv.shared._Z27blockTransposeBankConflictsPfPKf,"aw",@nobits
	.sectionflags	@""
	.align	4
.nv.shared._Z27blockTransposeBankConflictsPfPKf:
	.zero		5120


//--------------------- .nv.shared.reserved.0     --------------------------
	.section	.nv.shared.reserved.0,"aw",@nobits
	.weak		__nv_reservedSMEM_offset_0_alias
	.size		__nv_reservedSMEM_offset_0_alias, 0, 64
	.other		__nv_reservedSMEM_offset_0_alias,@"STO_CUDA_RESERVED_SHARED STV_DEFAULT"
__nv_reservedSMEM_offset_0_alias:
	.zero		0
	.zero		64


//--------------------- .nv.constant0._Z27blockTransposeBankConflictsPfPKf --------------------------
	.section	.nv.constant0._Z27blockTransposeBankConflictsPfPKf,"a",@progbits
	.sectionflags	@""
	.align	4
.nv.constant0._Z27blockTransposeBankConflictsPfPKf:
	.zero		912


//--------------------- SYMBOLS --------------------------

	.type		.nv.reservedSmem.offset0,@object
	.size		.nv.reservedSmem.offset0,0x4
	.type		.nv.reservedSmem.cap,@object
	.size		.nv.reservedSmem.cap,0x4
